//
// Generated by NVIDIA NVVM Compiler
//
// Compiler Build ID: CL-36424714
// Cuda compilation tools, release 13.0, V13.0.88
// Based on NVVM 20.0.0
//

.version 9.0
.target sm_100
.address_size 64

	// .globl	_Z7examplePfS_i
.extern .func  (.param .b32 func_retval0) vprintf
(
	.param .b64 vprintf_param_0,
	.param .b64 vprintf_param_1
)
;
.global .align 1 .b8 $str[9] = {100, 111, 116, 58, 32, 37, 102, 10};

.visible .entry _Z7examplePfS_i(
	.param .u64 .ptr .align 1 _Z7examplePfS_i_param_0,
	.param .u64 .ptr .align 1 _Z7examplePfS_i_param_1,
	.param .u32 _Z7examplePfS_i_param_2
)
{
	.local .align 8 .b8 	__local_depot0[8];
	.reg .b64 	%SP;
	.reg .b64 	%SPL;
	.reg .pred 	%p<2>;
	.reg .b32 	%r<8>;
	.reg .b32 	%f<6>;
	.reg .b64 	%rd<9>;
	.reg .b64 	%fd<2>;

	mov.u64 	%SPL, __local_depot0;
	cvta.local.u64 	%SP, %SPL;
	ld.param.u64 	%rd1, [_Z7examplePfS_i_param_0];
	ld.param.u64 	%rd2, [_Z7examplePfS_i_param_1];
	cvta.to.global.u64 	%rd3, %rd2;
	cvta.to.global.u64 	%rd4, %rd1;
	ld.global.f32 	%f2, [%rd4];
	ld.global.f32 	%f3, [%rd3];
	sub.f32 	%f4, %f2, %f3;
	div.rn.f32 	%f1, %f2, %f4;
	mov.u32 	%r1, %ctaid.x;
	mov.u32 	%r2, %ntid.x;
	mul.lo.s32 	%r3, %r1, %r2;
	mov.u32 	%r4, %tid.x;
	neg.s32 	%r5, %r4;
	setp.ne.s32 	%p1, %r3, %r5;
	@%p1 bra 	$L__BB0_2;
	add.u64 	%rd5, %SP, 0;
	add.u64 	%rd6, %SPL, 0;
	sqrt.rn.f32 	%f5, %f1;
	cvt.f64.f32 	%fd1, %f5;
	st.local.f64 	[%rd6], %fd1;
	mov.u64 	%rd7, $str;
	cvta.global.u64 	%rd8, %rd7;
	{ // callseq 0, 0
	.param .b64 param0;
	st.param.b64 	[param0], %rd8;
	.param .b64 param1;
	st.param.b64 	[param1], %rd5;
	.param .b32 retval0;
	call.uni (retval0), 
	vprintf, 
	(
	param0, 
	param1
	);
	ld.param.b32 	%r6, [retval0];
	} // callseq 0
$L__BB0_2:
	ret;

}


// ===== COMPILED SASS (sm_100) =====

	.target	sm_100

	.elftype	@"ET_EXEC"


//--------------------- .note.nv.tkinfo           --------------------------
	.section	.note.nv.tkinfo,"",@"SHT_NOTE"
	.sectionflags	@"SHF_NOTE_NV_TKINFO"
	.tkinfo
        /*0018*/ 	.word	0x00000002
        /*0030*/ 	.string	""
        /*0030*/ 	.string	"ptxas"
        /*0030*/ 	.string	"Cuda compilation tools, release 13.0, V13.0.88"
        /*0030*/ 	.string	"Build cuda_13.0.r13.0/compiler.36424714_0"
        /*0030*/ 	.string	"-arch sm_100 -m 64 "



//--------------------- .note.nv.cuinfo           --------------------------
	.section	.note.nv.cuinfo,"",@"SHT_NOTE"
	.sectionflags	@"SHF_NOTE_NV_CUINFO"
        /*0018*/ 	.short	0x0002
        /*001a*/ 	.short	0x0064
        /*001c*/ 	.short	0x0082
	.zero		2


//--------------------- .nv.info                  --------------------------
	.section	.nv.info,"",@"SHT_CUDA_INFO"
	.align	4


	//----- nvinfo : EIATTR_REGCOUNT
	.align		4
        /*0000*/ 	.byte	0x04, 0x2f
        /*0002*/ 	.short	(.L_2 - .L_1)
	.align		4
.L_1:
        /*0004*/ 	.word	index@(_Z7examplePfS_i)
        /*0008*/ 	.word	0x00000018


	//----- nvinfo : EIATTR_FRAME_SIZE
	.align		4
.L_2:
        /*000c*/ 	.byte	0x04, 0x11
        /*000e*/ 	.short	(.L_4 - .L_3)
	.align		4
.L_3:
        /*0010*/ 	.word	index@($__internal_1_$__cuda_sm3x_div_rn_noftz_f32_slowpath)
        /*0014*/ 	.word	0x00000008


	//----- nvinfo : EIATTR_FRAME_SIZE
	.align		4
.L_4:
        /*0018*/ 	.byte	0x04, 0x11
        /*001a*/ 	.short	(.L_6 - .L_5)
	.align		4
.L_5:
        /*001c*/ 	.word	index@($__internal_0_$__cuda_sm20_sqrt_rn_f32_slowpath)
        /*0020*/ 	.word	0x00000008


	//----- nvinfo : EIATTR_FRAME_SIZE
	.align		4
.L_6:
        /*0024*/ 	.byte	0x04, 0x11
        /*0026*/ 	.short	(.L_8 - .L_7)
	.align		4
.L_7:
        /*0028*/ 	.word	index@(_Z7examplePfS_i)
        /*002c*/ 	.word	0x00000008


	//----- nvinfo : EIATTR_MIN_STACK_SIZE
	.align		4
.L_8:
        /*0030*/ 	.byte	0x04, 0x12
        /*0032*/ 	.short	(.L_10 - .L_9)
	.align		4
.L_9:
        /*0034*/ 	.word	index@(_Z7examplePfS_i)
        /*0038*/ 	.word	0x00000008
.L_10:


//--------------------- .nv.compat                --------------------------
	.section	.nv.compat,"",@"SHT_CUDA_COMPAT_INFO"
	.align	4
        /*0000*/ 	.byte	0x02, 0x09, 0x00, 0x00, 0x02, 0x02, 0x01, 0x00, 0x02, 0x05, 0x05, 0x00, 0x03, 0x07, 0x01, 0x01
        /*0010*/ 	.byte	0x02, 0x03, 0x00, 0x00, 0x02, 0x06, 0x01, 0x00, 0x04, 0x0b, 0x08, 0x00, 0x01, 0x00, 0x00, 0x00
        /*0020*/ 	.byte	0x00, 0x00, 0x00, 0x00


//--------------------- .nv.info._Z7examplePfS_i  --------------------------
	.section	.nv.info._Z7examplePfS_i,"",@"SHT_CUDA_INFO"
	.sectionflags	@""
	.align	4


	//----- nvinfo : EIATTR_CUDA_API_VERSION
	.align		4
        /*0000*/ 	.byte	0x04, 0x37
        /*0002*/ 	.short	(.L_12 - .L_11)
.L_11:
        /*0004*/ 	.word	0x00000082


	//----- nvinfo : EIATTR_KPARAM_INFO
	.align		4
.L_12:
        /*0008*/ 	.byte	0x04, 0x17
        /*000a*/ 	.short	(.L_14 - .L_13)
.L_13:
        /*000c*/ 	.word	0x00000000
        /*0010*/ 	.short	0x0002
        /*0012*/ 	.short	0x0010
        /*0014*/ 	.byte	0x00, 0xf0, 0x11, 0x00


	//----- nvinfo : EIATTR_KPARAM_INFO
	.align		4
.L_14:
        /*0018*/ 	.byte	0x04, 0x17
        /*001a*/ 	.short	(.L_16 - .L_15)
.L_15:
        /*001c*/ 	.word	0x00000000
        /*0020*/ 	.short	0x0001
        /*0022*/ 	.short	0x0008
        /*0024*/ 	.byte	0x00, 0xf5, 0x21, 0x00


	//----- nvinfo : EIATTR_KPARAM_INFO
	.align		4
.L_16:
        /*0028*/ 	.byte	0x04, 0x17
        /*002a*/ 	.short	(.L_18 - .L_17)
.L_17:
        /*002c*/ 	.word	0x00000000
        /*0030*/ 	.short	0x0000
        /*0032*/ 	.short	0x0000
        /*0034*/ 	.byte	0x00, 0xf5, 0x21, 0x00


	//----- nvinfo : EIATTR_SPARSE_MMA_MASK
	.align		4
.L_18:
        /*0038*/ 	.byte	0x03, 0x50
        /*003a*/ 	.short	0x0000


	//----- nvinfo : EIATTR_MAXREG_COUNT
	.align		4
        /*003c*/ 	.byte	0x03, 0x1b
        /*003e*/ 	.short	0x00ff


	//----- nvinfo : EIATTR_EXTERNS
	.align		4
        /*0040*/ 	.byte	0x04, 0x0f
        /*0042*/ 	.short	(.L_20 - .L_19)


	//   ....[0]....
	.align		4
.L_19:
        /*0044*/ 	.word	index@(vprintf)


	//----- nvinfo : EIATTR_MERCURY_ISA_VERSION
	.align		4
.L_20:
        /*0048*/ 	.byte	0x03, 0x5f
        /*004a*/ 	.short	0x0101


	//----- nvinfo : EIATTR_VRC_CTA_INIT_COUNT
	.align		4
        /*004c*/ 	.byte	0x02, 0x4a
	.zero		1
	.zero		1


	//----- nvinfo : EIATTR_SYSCALL_OFFSETS
	.align		4
        /*0050*/ 	.byte	0x04, 0x46
        /*0052*/ 	.short	(.L_22 - .L_21)


	//   ....[0]....
.L_21:
        /*0054*/ 	.word	0x00000320


	//----- nvinfo : EIATTR_EXIT_INSTR_OFFSETS
	.align		4
.L_22:
        /*0058*/ 	.byte	0x04, 0x1c
        /*005a*/ 	.short	(.L_24 - .L_23)


	//   ....[0]....
.L_23:
        /*005c*/ 	.word	0x000001d0


	//   ....[1]....
        /*0060*/ 	.word	0x00000330


	//----- nvinfo : EIATTR_CRS_STACK_SIZE
	.align		4
.L_24:
        /*0064*/ 	.byte	0x04, 0x1e
        /*0066*/ 	.short	(.L_26 - .L_25)
.L_25:
        /*0068*/ 	.word	0x00000000


	//----- nvinfo : EIATTR_CBANK_PARAM_SIZE
	.align		4
.L_26:
        /*006c*/ 	.byte	0x03, 0x19
        /*006e*/ 	.short	0x0014


	//----- nvinfo : EIATTR_PARAM_CBANK
	.align		4
        /*0070*/ 	.byte	0x04, 0x0a
        /*0072*/ 	.short	(.L_28 - .L_27)
	.align		4
.L_27:
        /*0074*/ 	.word	index@(.nv.constant0._Z7examplePfS_i)
        /*0078*/ 	.short	0x0380
        /*007a*/ 	.short	0x0014


	//----- nvinfo : EIATTR_SW_WAR
	.align		4
.L_28:
        /*007c*/ 	.byte	0x04, 0x36
        /*007e*/ 	.short	(.L_30 - .L_29)
.L_29:
        /*0080*/ 	.word	0x00000008
.L_30:


//--------------------- .nv.callgraph             --------------------------
	.section	.nv.callgraph,"",@"SHT_CUDA_CALLGRAPH"
	.align	4
	.sectionentsize	8
	.align		4
        /*0000*/ 	.word	0x00000000
	.align		4
        /*0004*/ 	.word	0xffffffff
	.align		4
        /*0008*/ 	.word	index@(_Z7examplePfS_i)
	.align		4
        /*000c*/ 	.word	index@(vprintf)
	.align		4
        /*0010*/ 	.word	0x00000000
	.align		4
        /*0014*/ 	.word	0xfffffffe
	.align		4
        /*0018*/ 	.word	0x00000000
	.align		4
        /*001c*/ 	.word	0xfffffffd
	.align		4
        /*0020*/ 	.word	0x00000000
	.align		4
        /*0024*/ 	.word	0xfffffffc


//--------------------- .nv.constant4             --------------------------
	.section	.nv.constant4,"a",@progbits
	.align	8
	.align		8
.nv.constant4:
        /*0000*/ 	.dword	vprintf
	.align		8
        /*0008*/ 	.dword	$str


//--------------------- .text._Z7examplePfS_i     --------------------------
	.section	.text._Z7examplePfS_i,"ax",@progbits
	.align	128
        .global         _Z7examplePfS_i
        .type           _Z7examplePfS_i,@function
        .size           _Z7examplePfS_i,(.L_x_15 - _Z7examplePfS_i)
        .other          _Z7examplePfS_i,@"STO_CUDA_ENTRY STV_DEFAULT"
_Z7examplePfS_i:
.text._Z7examplePfS_i:
[----:B------:R-:W0:Y:S08]  /*0000*/  LDC R1, c[0x0][0x37c] ;  /* 0x0000df00ff017b82 */ /* 0x000e300000000800 */
[----:B------:R-:W1:Y:S01]  /*0010*/  LDC.64 R2, c[0x0][0x380] ;  /* 0x0000e000ff027b82 */ /* 0x000e620000000a00 */
[----:B------:R-:W1:Y:S01]  /*0020*/  LDCU.64 UR4, c[0x0][0x358] ;  /* 0x00006b00ff0477ac */ /* 0x000e620008000a00 */
[----:B0-----:R-:W-:-:S06]  /*0030*/  VIADD R1, R1, 0xfffffff8 ;  /* 0xfffffff801017836 */ /* 0x001fcc0000000000 */
[----:B------:R-:W0:Y:S01]  /*0040*/  LDC.64 R4, c[0x0][0x388] ;  /* 0x0000e200ff047b82 */ /* 0x000e220000000a00 */
[----:B-1----:R-:W2:Y:S04]  /*0050*/  LDG.E R0, desc[UR4][R2.64] ;  /* 0x0000000402007981 */ /* 0x002ea8000c1e1900 */
[----:B0-----:R-:W2:Y:S01]  /*0060*/  LDG.E R5, desc[UR4][R4.64] ;  /* 0x0000000404057981 */ /* 0x001ea2000c1e1900 */
[----:B------:R-:W0:Y:S01]  /*0070*/  LDCU UR4, c[0x0][0x2f8] ;  /* 0x00005f00ff0477ac */ /* 0x000e220008000800 */
[----:B------:R-:W1:Y:S01]  /*0080*/  LDCU UR5, c[0x0][0x2fc] ;  /* 0x00005f80ff0577ac */ /* 0x000e620008000800 */
[----:B--2---:R-:W-:-:S04]  /*0090*/  FADD R3, R0, -R5 ;  /* 0x8000000500037221 */ /* 0x004fc80000000000 */
[----:B------:R-:W2:Y:S08]  /*00a0*/  MUFU.RCP R6, R3 ;  /* 0x0000000300067308 */ /* 0x000eb00000001000 */
[----:B------:R-:W3:Y:S01]  /*00b0*/  FCHK P0, R0, R3 ;  /* 0x0000000300007302 */ /* 0x000ee20000000000 */
[----:B--2---:R-:W-:-:S04]  /*00c0*/  FFMA R7, -R3, R6, 1 ;  /* 0x3f80000003077423 */ /* 0x004fc80000000106 */
[----:B------:R-:W-:Y:S01]  /*00d0*/  FFMA R9, R6, R7, R6 ;  /* 0x0000000706097223 */ /* 0x000fe20000000006 */
[----:B0-----:R-:W-:-:S03]  /*00e0*/  IADD3 R6, P1, PT, R1, UR4, RZ ;  /* 0x0000000401067c10 */ /* 0x001fc6000ff3e0ff */
[----:B------:R-:W-:Y:S02]  /*00f0*/  FFMA R8, R0, R9, RZ ;  /* 0x0000000900087223 */ /* 0x000fe400000000ff */
[----:B-1----:R-:W-:Y:S02]  /*0100*/  IMAD.X R7, RZ, RZ, UR5, P1 ;  /* 0x00000005ff077e24 */ /* 0x002fe400088e06ff */
[----:B------:R-:W-:-:S04]  /*0110*/  FFMA R2, -R3, R8, R0 ;  /* 0x0000000803027223 */ /* 0x000fc80000000100 */
[----:B------:R-:W-:Y:S01]  /*0120*/  FFMA R2, R9, R2, R8 ;  /* 0x0000000209027223 */ /* 0x000fe20000000008 */
[----:B---3--:R-:W-:Y:S06]  /*0130*/  @!P0 BRA `(.L_x_0) ;  /* 0x00000000000c8947 */ /* 0x008fec0003800000 */
[----:B------:R-:W-:-:S07]  /*0140*/  MOV R2, 0x160 ;  /* 0x0000016000027802 */ /* 0x000fce0000000f00 */
[----:B------:R-:W-:Y:S05]  /*0150*/  CALL.REL.NOINC `($__internal_1_$__cuda_sm3x_div_rn_noftz_f32_slowpath) ;  /* 0x0000000000d87944 */ /* 0x000fea0003c00000 */
[----:B------:R-:W-:-:S07]  /*0160*/  IMAD.MOV.U32 R2, RZ, RZ, R0 ;  /* 0x000000ffff027224 */ /* 0x000fce00078e0000 */
.L_x_0:
[----:B------:R-:W0:Y:S01]  /*0170*/  S2R R0, SR_TID.X ;  /* 0x0000000000007919 */ /* 0x000e220000002100 */
[----:B------:R-:W1:Y:S01]  /*0180*/  S2UR UR4, SR_CTAID.X ;  /* 0x00000000000479c3 */ /* 0x000e620000002500 */
[----:B------:R-:W1:Y:S02]  /*0190*/  LDCU UR5, c[0x0][0x360] ;  /* 0x00006c00ff0577ac */ /* 0x000e640008000800 */
[----:B-1----:R-:W-:Y:S01]  /*01a0*/  UIMAD UR4, UR4, UR5, URZ ;  /* 0x00000005040472a4 */ /* 0x002fe2000f8e02ff */
[----:B0-----:R-:W-:-:S05]  /*01b0*/  IMAD.MOV R0, RZ, RZ, -R0 ;  /* 0x000000ffff007224 */ /* 0x001fca00078e0a00 */
[----:B------:R-:W-:-:S13]  /*01c0*/  ISETP.NE.AND P0, PT, R0, UR4, PT ;  /* 0x0000000400007c0c */ /* 0x000fda000bf05270 */
[----:B------:R-:W-:Y:S05]  /*01d0*/  @P0 EXIT ;  /* 0x000000000000094d */ /* 0x000fea0003800000 */
[----:B------:R-:W-:Y:S01]  /*01e0*/  VIADD R0, R2, 0xf3000000 ;  /* 0xf300000002007836 */ /* 0x000fe20000000000 */
[----:B------:R0:W1:Y:S04]  /*01f0*/  MUFU.RSQ R5, R2 ;  /* 0x0000000200057308 */ /* 0x0000680000001400 */
[----:B------:R-:W-:-:S13]  /*0200*/  ISETP.GT.U32.AND P0, PT, R0, 0x727fffff, PT ;  /* 0x727fffff0000780c */ /* 0x000fda0003f04070 */
[----:B01----:R-:W-:Y:S05]  /*0210*/  @!P0 BRA `(.L_x_1) ;  /* 0x0000000000108947 */ /* 0x003fea0003800000 */
[----:B------:R-:W-:Y:S01]  /*0220*/  IMAD.MOV.U32 R0, RZ, RZ, R2 ;  /* 0x000000ffff007224 */ /* 0x000fe200078e0002 */
[----:B------:R-:W-:-:S07]  /*0230*/  MOV R4, 0x250 ;  /* 0x0000025000047802 */ /* 0x000fce0000000f00 */
[----:B------:R-:W-:Y:S05]  /*0240*/  CALL.REL.NOINC `($__internal_0_$__cuda_sm20_sqrt_rn_f32_slowpath) ;  /* 0x00000000003c7944 */ /* 0x000fea0003c00000 */
[----:B------:R-:W-:Y:S05]  /*0250*/  BRA `(.L_x_2) ;  /* 0x0000000000107947 */ /* 0x000fea0003800000 */
.L_x_1:
[C---:B------:R-:W-:Y:S01]  /*0260*/  FMUL.FTZ R3, R5.reuse, R2 ;  /* 0x0000000205037220 */ /* 0x040fe20000410000 */
[----:B------:R-:W-:-:S03]  /*0270*/  FMUL.FTZ R4, R5, 0.5 ;  /* 0x3f00000005047820 */ /* 0x000fc60000410000 */
[----:B------:R-:W-:-:S04]  /*0280*/  FFMA R0, -R3, R3, R2 ;  /* 0x0000000303007223 */ /* 0x000fc80000000102 */
[----:B------:R-:W-:-:S07]  /*0290*/  FFMA R0, R0, R4, R3 ;  /* 0x0000000400007223 */ /* 0x000fce0000000003 */
.L_x_2:
[----:B------:R-:W0:Y:S01]  /*02a0*/  F2F.F64.F32 R2, R0 ;  /* 0x0000000000027310 */ /* 0x000e220000201800 */
[----:B------:R-:W-:Y:S01]  /*02b0*/  MOV R8, 0x0 ;  /* 0x0000000000087802 */ /* 0x000fe20000000f00 */
[----:B------:R-:W1:Y:S05]  /*02c0*/  LDCU.64 UR4, c[0x4][0x8] ;  /* 0x01000100ff0477ac */ /* 0x000e6a0008000a00 */
[----:B------:R-:W2:Y:S01]  /*02d0*/  LDC.64 R8, c[0x4][R8] ;  /* 0x0100000008087b82 */ /* 0x000ea20000000a00 */
[----:B0-----:R0:W-:Y:S01]  /*02e0*/  STL.64 [R1], R2 ;  /* 0x0000000201007387 */ /* 0x0011e20000100a00 */
[----:B-1----:R-:W-:Y:S02]  /*02f0*/  IMAD.U32 R4, RZ, RZ, UR4 ;  /* 0x00000004ff047e24 */ /* 0x002fe4000f8e00ff */
[----:B------:R-:W-:-:S07]  /*0300*/  IMAD.U32 R5, RZ, RZ, UR5 ;  /* 0x00000005ff057e24 */ /* 0x000fce000f8e00ff */
[----:B------:R-:W-:-:S07]  /*0310*/  LEPC R20, `(.L_x_3) ;  /* 0x000000001014794e */ /* 0x000fce0000000000 */
[----:B0-2---:R-:W-:Y:S05]  /*0320*/  CALL.ABS.NOINC R8 ;  /* 0x0000000008007343 */ /* 0x005fea0003c00000 */
.L_x_3:
[----:B------:R-:W-:Y:S05]  /*0330*/  EXIT ;  /* 0x000000000000794d */ /* 0x000fea0003800000 */
        .weak           $__internal_0_$__cuda_sm20_sqrt_rn_f32_slowpath
        .type           $__internal_0_$__cuda_sm20_sqrt_rn_f32_slowpath,@function
        .size           $__internal_0_$__cuda_sm20_sqrt_rn_f32_slowpath,($__internal_1_$__cuda_sm3x_div_rn_noftz_f32_slowpath - $__internal_0_$__cuda_sm20_sqrt_rn_f32_slowpath)
$__internal_0_$__cuda_sm20_sqrt_rn_f32_slowpath:
[----:B------:R-:W-:-:S13]  /*0340*/  LOP3.LUT P0, RZ, R0, 0x7fffffff, RZ, 0xc0, !PT ;  /* 0x7fffffff00ff7812 */ /* 0x000fda000780c0ff */
[----:B------:R-:W-:Y:S01]  /*0350*/  @!P0 MOV R2, R0 ;  /* 0x0000000000028202 */ /* 0x000fe20000000f00 */
[----:B------:R-:W-:Y:S06]  /*0360*/  @!P0 BRA `(.L_x_4) ;  /* 0x0000000000448947 */ /* 0x000fec0003800000 */
[----:B------:R-:W-:-:S13]  /*0370*/  FSETP.GEU.FTZ.AND P0, PT, R0, RZ, PT ;  /* 0x000000ff0000720b */ /* 0x000fda0003f1e000 */
[----:B------:R-:W-:Y:S01]  /*0380*/  @!P0 IMAD.MOV.U32 R2, RZ, RZ, 0x7fffffff ;  /* 0x7fffffffff028424 */ /* 0x000fe200078e00ff */
[----:B------:R-:W-:Y:S06]  /*0390*/  @!P0 BRA `(.L_x_4) ;  /* 0x0000000000388947 */ /* 0x000fec0003800000 */
[----:B------:R-:W-:-:S13]  /*03a0*/  FSETP.GTU.FTZ.AND P0, PT, |R0|, +INF , PT ;  /* 0x7f8000000000780b */ /* 0x000fda0003f1c200 */
[----:B------:R-:W-:Y:S01]  /*03b0*/  @P0 FADD.FTZ R2, R0, 1 ;  /* 0x3f80000000020421 */ /* 0x000fe20000010000 */
[----:B------:R-:W-:Y:S06]  /*03c0*/  @P0 BRA `(.L_x_4) ;  /* 0x00000000002c0947 */ /* 0x000fec0003800000 */
[----:B------:R-:W-:-:S13]  /*03d0*/  FSETP.NEU.FTZ.AND P0, PT, |R0|, +INF , PT ;  /* 0x7f8000000000780b */ /* 0x000fda0003f1d200 */
[----:B------:R-:W-:Y:S01]  /*03e0*/  @!P0 IMAD.MOV.U32 R2, RZ, RZ, R0 ;  /* 0x000000ffff028224 */ /* 0x000fe200078e0000 */
[----:B------:R-:W-:Y:S06]  /*03f0*/  @!P0 BRA `(.L_x_4) ;  /* 0x0000000000208947 */ /* 0x000fec0003800000 */
[----:B------:R-:W-:-:S04]  /*0400*/  FFMA R0, R0, 1.84467440737095516160e+19, RZ ;  /* 0x5f80000000007823 */ /* 0x000fc800000000ff */
[----:B------:R-:W0:Y:S02]  /*0410*/  MUFU.RSQ R3, R0 ;  /* 0x0000000000037308 */ /* 0x000e240000001400 */
[----:B0-----:R-:W-:Y:S01]  /*0420*/  FMUL.FTZ R5, R0, R3 ;  /* 0x0000000300057220 */ /* 0x001fe20000410000 */
[----:B------:R-:W-:-:S03]  /*0430*/  FMUL.FTZ R3, R3, 0.5 ;  /* 0x3f00000003037820 */ /* 0x000fc60000410000 */
[----:B------:R-:W-:-:S04]  /*0440*/  FADD.FTZ R2, -R5, -RZ ;  /* 0x800000ff05027221 */ /* 0x000fc80000010100 */
[----:B------:R-:W-:-:S04]  /*0450*/  FFMA R2, R5, R2, R0 ;  /* 0x0000000205027223 */ /* 0x000fc80000000000 */
[----:B------:R-:W-:-:S04]  /*0460*/  FFMA R2, R2, R3, R5 ;  /* 0x0000000302027223 */ /* 0x000fc80000000005 */
[----:B------:R-:W-:-:S07]  /*0470*/  FMUL.FTZ R2, R2, 2.3283064365386962891e-10 ;  /* 0x2f80000002027820 */ /* 0x000fce0000410000 */
.L_x_4:
[----:B------:R-:W-:Y:S02]  /*0480*/  IMAD.MOV.U32 R0, RZ, RZ, R2 ;  /* 0x000000ffff007224 */ /* 0x000fe400078e0002 */
[----:B------:R-:W-:Y:S02]  /*0490*/  IMAD.MOV.U32 R2, RZ, RZ, R4 ;  /* 0x000000ffff027224 */ /* 0x000fe400078e0004 */
[----:B------:R-:W-:-:S04]  /*04a0*/  IMAD.MOV.U32 R3, RZ, RZ, 0x0 ;  /* 0x00000000ff037424 */ /* 0x000fc800078e00ff */
[----:B------:R-:W-:Y:S05]  /*04b0*/  RET.REL.NODEC R2 `(_Z7examplePfS_i) ;  /* 0xfffffff802d07950 */ /* 0x000fea0003c3ffff */
        .weak           $__internal_1_$__cuda_sm3x_div_rn_noftz_f32_slowpath
        .type           $__internal_1_$__cuda_sm3x_div_rn_noftz_f32_slowpath,@function
        .size           $__internal_1_$__cuda_sm3x_div_rn_noftz_f32_slowpath,(.L_x_15 - $__internal_1_$__cuda_sm3x_div_rn_noftz_f32_slowpath)
$__internal_1_$__cuda_sm3x_div_rn_noftz_f32_slowpath:
[--C-:B------:R-:W-:Y:S01]  /*04c0*/  SHF.R.U32.HI R5, RZ, 0x17, R3.reuse ;  /* 0x00000017ff057819 */ /* 0x100fe20000011603 */
[--C-:B------:R-:W-:Y:S01]  /*04d0*/  IMAD.MOV.U32 R8, RZ, RZ, R0.reuse ;  /* 0x000000ffff087224 */ /* 0x100fe200078e0000 */
[----:B------:R-:W-:Y:S01]  /*04e0*/  SHF.R.U32.HI R4, RZ, 0x17, R0 ;  /* 0x00000017ff047819 */ /* 0x000fe20000011600 */
[----:B------:R-:W-:Y:S01]  /*04f0*/  IMAD.MOV.U32 R9, RZ, RZ, R3 ;  /* 0x000000ffff097224 */ /* 0x000fe200078e0003 */
[----:B------:R-:W-:Y:S02]  /*0500*/  LOP3.LUT R5, R5, 0xff, RZ, 0xc0, !PT ;  /* 0x000000ff05057812 */ /* 0x000fe400078ec0ff */
[----:B------:R-:W-:-:S03]  /*0510*/  LOP3.LUT R4, R4, 0xff, RZ, 0xc0, !PT ;  /* 0x000000ff04047812 */ /* 0x000fc600078ec0ff */
[----:B------:R-:W-:Y:S01]  /*0520*/  VIADD R12, R5, 0xffffffff ;  /* 0xffffffff050c7836 */ /* 0x000fe20000000000 */
[----:B------:R-:W-:-:S04]  /*0530*/  IADD3 R11, PT, PT, R4, -0x1, RZ ;  /* 0xffffffff040b7810 */ /* 0x000fc80007ffe0ff */
[----:B------:R-:W-:-:S04]  /*0540*/  ISETP.GT.U32.AND P0, PT, R12, 0xfd, PT ;  /* 0x000000fd0c00780c */ /* 0x000fc80003f04070 */
[----:B------:R-:W-:-:S13]  /*0550*/  ISETP.GT.U32.OR P0, PT, R11, 0xfd, P0 ;  /* 0x000000fd0b00780c */ /* 0x000fda0000704470 */
[----:B------:R-:W-:Y:S01]  /*0560*/  @!P0 IMAD.MOV.U32 R10, RZ, RZ, RZ ;  /* 0x000000ffff0a8224 */ /* 0x000fe200078e00ff */
[----:B------:R-:W-:Y:S06]  /*0570*/  @!P0 BRA `(.L_x_5) ;  /* 0x00000000005c8947 */ /* 0x000fec0003800000 */
[----:B------:R-:W-:Y:S02]  /*0580*/  FSETP.GTU.FTZ.AND P0, PT, |R0|, +INF , PT ;  /* 0x7f8000000000780b */ /* 0x000fe40003f1c200 */
[----:B------:R-:W-:-:S04]  /*0590*/  FSETP.GTU.FTZ.AND P1, PT, |R3|, +INF , PT ;  /* 0x7f8000000300780b */ /* 0x000fc80003f3c200 */
[----:B------:R-:W-:-:S13]  /*05a0*/  PLOP3.LUT P0, PT, P0, P1, PT, 0xf8, 0x8f ;  /* 0x00000000008f781c */ /* 0x000fda0000703f70 */
[----:B------:R-:W-:Y:S05]  /*05b0*/  @P0 BRA `(.L_x_6) ;  /* 0x0000000400440947 */ /* 0x000fea0003800000 */
[----:B------:R-:W-:-:S13]  /*05c0*/  LOP3.LUT P0, RZ, R9, 0x7fffffff, R8, 0xc8, !PT ;  /* 0x7fffffff09ff7812 */ /* 0x000fda000780c808 */
[----:B------:R-:W-:Y:S05]  /*05d0*/  @!P0 BRA `(.L_x_7) ;  /* 0x0000000400348947 */ /* 0x000fea0003800000 */
[C---:B------:R-:W-:Y:S02]  /*05e0*/  FSETP.NEU.FTZ.AND P2, PT, |R0|.reuse, +INF , PT ;  /* 0x7f8000000000780b */ /* 0x040fe40003f5d200 */
[----:B------:R-:W-:Y:S02]  /*05f0*/  FSETP.NEU.FTZ.AND P1, PT, |R3|, +INF , PT ;  /* 0x7f8000000300780b */ /* 0x000fe40003f3d200 */
[----:B------:R-:W-:-:S11]  /*0600*/  FSETP.NEU.FTZ.AND P0, PT, |R0|, +INF , PT ;  /* 0x7f8000000000780b */ /* 0x000fd60003f1d200 */
[----:B------:R-:W-:Y:S05]  /*0610*/  @!P1 BRA !P2, `(.L_x_7) ;  /* 0x0000000400249947 */ /* 0x000fea0005000000 */
[----:B------:R-:W-:-:S04]  /*0620*/  LOP3.LUT P2, RZ, R8, 0x7fffffff, RZ, 0xc0, !PT ;  /* 0x7fffffff08ff7812 */ /* 0x000fc8000784c0ff */
[----:B------:R-:W-:-:S13]  /*0630*/  PLOP3.LUT P1, PT, P1, P2, PT, 0x2f, 0xf2 ;  /* 0x0000000000f2781c */ /* 0x000fda0000f24577 */
[----:B------:R-:W-:Y:S05]  /*0640*/  @P1 BRA `(.L_x_8) ;  /* 0x0000000400101947 */ /* 0x000fea0003800000 */
[----:B------:R-:W-:-:S04]  /*0650*/  LOP3.LUT P1, RZ, R9, 0x7fffffff, RZ, 0xc0, !PT ;  /* 0x7fffffff09ff7812 */ /* 0x000fc8000782c0ff */
[----:B------:R-:W-:-:S13]  /*0660*/  PLOP3.LUT P0, PT, P0, P1, PT, 0x2f, 0xf2 ;  /* 0x0000000000f2781c */ /* 0x000fda0000702577 */
[----:B------:R-:W-:Y:S05]  /*0670*/  @P0 BRA `(.L_x_9) ;  /* 0x0000000000f80947 */ /* 0x000fea0003800000 */
[----:B------:R-:W-:Y:S02]  /*0680*/  ISETP.GE.AND P0, PT, R11, RZ, PT ;  /* 0x000000ff0b00720c */ /* 0x000fe40003f06270 */
[----:B------:R-:W-:-:S11]  /*0690*/  ISETP.GE.AND P1, PT, R12, RZ, PT ;  /* 0x000000ff0c00720c */ /* 0x000fd60003f26270 */
[----:B------:R-:W-:Y:S02]  /*06a0*/  @P0 IMAD.MOV.U32 R10, RZ, RZ, RZ ;  /* 0x000000ffff0a0224 */ /* 0x000fe400078e00ff */
[----:B------:R-:W-:Y:S01]  /*06b0*/  @!P0 FFMA R8, R0, 1.84467440737095516160e+19, RZ ;  /* 0x5f80000000088823 */ /* 0x000fe200000000ff */
[----:B------:R-:W-:Y:S02]  /*06c0*/  @!P0 IMAD.MOV.U32 R10, RZ, RZ, -0x40 ;  /* 0xffffffc0ff0a8424 */ /* 0x000fe400078e00ff */
[----:B------:R-:W-:-:S03]  /*06d0*/  @!P1 FFMA R9, R3, 1.84467440737095516160e+19, RZ ;  /* 0x5f80000003099823 */ /* 0x000fc600000000ff */
[----:B------:R-:W-:-:S07]  /*06e0*/  @!P1 IADD3 R10, PT, PT, R10, 0x40, RZ ;  /* 0x000000400a0a9810 */ /* 0x000fce0007ffe0ff */
.L_x_5:
[----:B------:R-:W-:Y:S01]  /*06f0*/  LEA R0, R5, 0xc0800000, 0x17 ;  /* 0xc080000005007811 */ /* 0x000fe200078eb8ff */
[----:B------:R-:W-:-:S04]  /*0700*/  VIADD R4, R4, 0xffffff81 ;  /* 0xffffff8104047836 */ /* 0x000fc80000000000 */
[----:B------:R-:W-:Y:S01]  /*0710*/  IMAD.IADD R9, R9, 0x1, -R0 ;  /* 0x0000000109097824 */ /* 0x000fe200078e0a00 */
[C---:B------:R-:W-:Y:S01]  /*0720*/  IADD3 R5, PT, PT, R4.reuse, 0x7f, -R5 ;  /* 0x0000007f04057810 */ /* 0x040fe20007ffe805 */
[----:B------:R-:W-:Y:S02]  /*0730*/  IMAD R0, R4, -0x800000, R8 ;  /* 0xff80000004007824 */ /* 0x000fe400078e0208 */
[----:B------:R-:W0:Y:S01]  /*0740*/  MUFU.RCP R3, R9 ;  /* 0x0000000900037308 */ /* 0x000e220000001000 */
[----:B------:R-:W-:Y:S01]  /*0750*/  FADD.FTZ R11, -R9, -RZ ;  /* 0x800000ff090b7221 */ /* 0x000fe20000010100 */
[----:B------:R-:W-:-:S03]  /*0760*/  IMAD.IADD R5, R5, 0x1, R10 ;  /* 0x0000000105057824 */ /* 0x000fc600078e020a */
[----:B0-----:R-:W-:-:S04]  /*0770*/  FFMA R12, R3, R11, 1 ;  /* 0x3f800000030c7423 */ /* 0x001fc8000000000b */
[----:B------:R-:W-:-:S04]  /*0780*/  FFMA R12, R3, R12, R3 ;  /* 0x0000000c030c7223 */ /* 0x000fc80000000003 */
[----:B------:R-:W-:-:S04]  /*0790*/  FFMA R3, R0, R12, RZ ;  /* 0x0000000c00037223 */ /* 0x000fc800000000ff */
[----:B------:R-:W-:-:S04]  /*07a0*/  FFMA R8, R11, R3, R0 ;  /* 0x000000030b087223 */ /* 0x000fc80000000000 */
[----:B------:R-:W-:-:S04]  /*07b0*/  FFMA R13, R12, R8, R3 ;  /* 0x000000080c0d7223 */ /* 0x000fc80000000003 */
[----:B------:R-:W-:-:S04]  /*07c0*/  FFMA R8, R11, R13, R0 ;  /* 0x0000000d0b087223 */ /* 0x000fc80000000000 */
[----:B------:R-:W-:-:S05]  /*07d0*/  FFMA R0, R12, R8, R13 ;  /* 0x000000080c007223 */ /* 0x000fca000000000d */
[----:B------:R-:W-:-:S04]  /*07e0*/  SHF.R.U32.HI R3, RZ, 0x17, R0 ;  /* 0x00000017ff037819 */ /* 0x000fc80000011600 */
[----:B------:R-:W-:-:S05]  /*07f0*/  LOP3.LUT R3, R3, 0xff, RZ, 0xc0, !PT ;  /* 0x000000ff03037812 */ /* 0x000fca00078ec0ff */
[----:B------:R-:W-:-:S04]  /*0800*/  IMAD.IADD R9, R3, 0x1, R5 ;  /* 0x0000000103097824 */ /* 0x000fc800078e0205 */
[----:B------:R-:W-:-:S05]  /*0810*/  VIADD R3, R9, 0xffffffff ;  /* 0xffffffff09037836 */ /* 0x000fca0000000000 */
[----:B------:R-:W-:-:S13]  /*0820*/  ISETP.GE.U32.AND P0, PT, R3, 0xfe, PT ;  /* 0x000000fe0300780c */ /* 0x000fda0003f06070 */
[----:B------:R-:W-:Y:S05]  /*0830*/  @!P0 BRA `(.L_x_10) ;  /* 0x0000000000808947 */ /* 0x000fea0003800000 */
[----:B------:R-:W-:-:S13]  /*0840*/  ISETP.GT.AND P0, PT, R9, 0xfe, PT ;  /* 0x000000fe0900780c */ /* 0x000fda0003f04270 */
[----:B------:R-:W-:Y:S05]  /*0850*/  @P0 BRA `(.L_x_11) ;  /* 0x00000000006c0947 */ /* 0x000fea0003800000 */
[----:B------:R-:W-:-:S13]  /*0860*/  ISETP.GE.AND P0, PT, R9, 0x1, PT ;  /* 0x000000010900780c */ /* 0x000fda0003f06270 */
[----:B------:R-:W-:Y:S05]  /*0870*/  @P0 BRA `(.L_x_12) ;  /* 0x0000000000980947 */ /* 0x000fea0003800000 */
[----:B------:R-:W-:Y:S02]  /*0880*/  ISETP.GE.AND P0, PT, R9, -0x18, PT ;  /* 0xffffffe80900780c */ /* 0x000fe40003f06270 */
[----:B------:R-:W-:-:S11]  /*0890*/  LOP3.LUT R0, R0, 0x80000000, RZ, 0xc0, !PT ;  /* 0x8000000000007812 */ /* 0x000fd600078ec0ff */
[----:B------:R-:W-:Y:S05]  /*08a0*/  @!P0 BRA `(.L_x_12) ;  /* 0x00000000008c8947 */ /* 0x000fea0003800000 */
[CCC-:B------:R-:W-:Y:S01]  /*08b0*/  FFMA.RZ R3, R12.reuse, R8.reuse, R13.reuse ;  /* 0x000000080c037223 */ /* 0x1c0fe2000000c00d */
[CCC-:B------:R-:W-:Y:S01]  /*08c0*/  FFMA.RM R4, R12.reuse, R8.reuse, R13.reuse ;  /* 0x000000080c047223 */ /* 0x1c0fe2000000400d */
[C---:B------:R-:W-:Y:S02]  /*08d0*/  ISETP.NE.AND P2, PT, R9.reuse, RZ, PT ;  /* 0x000000ff0900720c */ /* 0x040fe40003f45270 */
[----:B------:R-:W-:Y:S02]  /*08e0*/  ISETP.NE.AND P1, PT, R9, RZ, PT ;  /* 0x000000ff0900720c */ /* 0x000fe40003f25270 */
[----:B------:R-:W-:Y:S01]  /*08f0*/  LOP3.LUT R5, R3, 0x7fffff, RZ, 0xc0, !PT ;  /* 0x007fffff03057812 */ /* 0x000fe200078ec0ff */
[----:B------:R-:W-:Y:S01]  /*0900*/  FFMA.RP R3, R12, R8, R13 ;  /* 0x000000080c037223 */ /* 0x000fe2000000800d */
[----:B------:R-:W-:Y:S01]  /*0910*/  IADD3 R8, PT, PT, R9, 0x20, RZ ;  /* 0x0000002009087810 */ /* 0x000fe20007ffe0ff */
[----:B------:R-:W-:Y:S01]  /*0920*/  IMAD.MOV R9, RZ, RZ, -R9 ;  /* 0x000000ffff097224 */ /* 0x000fe200078e0a09 */
[----:B------:R-:W-:-:S02]  /*0930*/  LOP3.LUT R5, R5, 0x800000, RZ, 0xfc, !PT ;  /* 0x0080000005057812 */ /* 0x000fc400078efcff */
[----:B------:R-:W-:Y:S02]  /*0940*/  FSETP.NEU.FTZ.AND P0, PT, R3, R4, PT ;  /* 0x000000040300720b */ /* 0x000fe40003f1d000 */
[----:B------:R-:W-:Y:S02]  /*0950*/  SHF.L.U32 R8, R5, R8, RZ ;  /* 0x0000000805087219 */ /* 0x000fe400000006ff */
[----:B------:R-:W-:Y:S02]  /*0960*/  SEL R4, R9, RZ, P2 ;  /* 0x000000ff09047207 */ /* 0x000fe40001000000 */
[----:B------:R-:W-:Y:S02]  /*0970*/  ISETP.NE.AND P1, PT, R8, RZ, P1 ;  /* 0x000000ff0800720c */ /* 0x000fe40000f25270 */
[----:B------:R-:W-:Y:S02]  /*0980*/  SHF.R.U32.HI R4, RZ, R4, R5 ;  /* 0x00000004ff047219 */ /* 0x000fe40000011605 */
[----:B------:R-:W-:-:S02]  /*0990*/  PLOP3.LUT P0, PT, P0, P1, PT, 0xf8, 0x8f ;  /* 0x00000000008f781c */ /* 0x000fc40000703f70 */
[----:B------:R-:W-:Y:S02]  /*09a0*/  SHF.R.U32.HI R8, RZ, 0x1, R4 ;  /* 0x00000001ff087819 */ /* 0x000fe40000011604 */
[----:B------:R-:W-:-:S04]  /*09b0*/  SEL R3, RZ, 0x1, !P0 ;  /* 0x00000001ff037807 */ /* 0x000fc80004000000 */
[----:B------:R-:W-:-:S04]  /*09c0*/  LOP3.LUT R3, R3, 0x1, R8, 0xf8, !PT ;  /* 0x0000000103037812 */ /* 0x000fc800078ef808 */
[----:B------:R-:W-:-:S05]  /*09d0*/  LOP3.LUT R3, R3, R4, RZ, 0xc0, !PT ;  /* 0x0000000403037212 */ /* 0x000fca00078ec0ff */
[----:B------:R-:W-:-:S05]  /*09e0*/  IMAD.IADD R3, R8, 0x1, R3 ;  /* 0x0000000108037824 */ /* 0x000fca00078e0203 */
[----:B------:R-:W-:Y:S01]  /*09f0*/  LOP3.LUT R0, R3, R0, RZ, 0xfc, !PT ;  /* 0x0000000003007212 */ /* 0x000fe200078efcff */
[----:B------:R-:W-:Y:S06]  /*0a00*/  BRA `(.L_x_12) ;  /* 0x0000000000347947 */ /* 0x000fec0003800000 */
.L_x_11:
[----:B------:R-:W-:-:S04]  /*0a10*/  LOP3.LUT R0, R0, 0x80000000, RZ, 0xc0, !PT ;  /* 0x8000000000007812 */ /* 0x000fc800078ec0ff */
[----:B------:R-:W-:Y:S01]  /*0a20*/  LOP3.LUT R0, R0, 0x7f800000, RZ, 0xfc, !PT ;  /* 0x7f80000000007812 */ /* 0x000fe200078efcff */
[----:B------:R-:W-:Y:S06]  /*0a30*/  BRA `(.L_x_12) ;  /* 0x0000000000287947 */ /* 0x000fec0003800000 */
.L_x_10:
[----:B------:R-:W-:Y:S01]  /*0a40*/  IMAD R0, R5, 0x800000, R0 ;  /* 0x0080000005007824 */ /* 0x000fe200078e0200 */
[----:B------:R-:W-:Y:S06]  /*0a50*/  BRA `(.L_x_12) ;  /* 0x0000000000207947 */ /* 0x000fec0003800000 */
.L_x_9:
[----:B------:R-:W-:-:S04]  /*0a60*/  LOP3.LUT R0, R9, 0x80000000, R8, 0x48, !PT ;  /* 0x8000000009007812 */ /* 0x000fc800078e4808 */
[----:B------:R-:W-:Y:S01]  /*0a70*/  LOP3.LUT R0, R0, 0x7f800000, RZ, 0xfc, !PT ;  /* 0x7f80000000007812 */ /* 0x000fe200078efcff */
[----:B------:R-:W-:Y:S06]  /*0a80*/  BRA `(.L_x_12) ;  /* 0x0000000000147947 */ /* 0x000fec0003800000 */
.L_x_8:
[----:B------:R-:W-:Y:S01]  /*0a90*/  LOP3.LUT R0, R9, 0x80000000, R8, 0x48, !PT ;  /* 0x8000000009007812 */ /* 0x000fe200078e4808 */
[----:B------:R-:W-:Y:S06]  /*0aa0*/  BRA `(.L_x_12) ;  /* 0x00000000000c7947 */ /* 0x000fec0003800000 */
.L_x_7:
[----:B------:R-:W0:Y:S01]  /*0ab0*/  MUFU.RSQ R0, -QNAN ;  /* 0xffc0000000007908 */ /* 0x000e220000001400 */
[----:B------:R-:W-:Y:S05]  /*0ac0*/  BRA `(.L_x_12) ;  /* 0x0000000000047947 */ /* 0x000fea0003800000 */
.L_x_6:
[----:B------:R-:W-:-:S07]  /*0ad0*/  FADD.FTZ R0, R0, R3 ;  /* 0x0000000300007221 */ /* 0x000fce0000010000 */
.L_x_12:
[----:B------:R-:W-:-:S04]  /*0ae0*/  IMAD.MOV.U32 R3, RZ, RZ, 0x0 ;  /* 0x00000000ff037424 */ /* 0x000fc800078e00ff */
[----:B0-----:R-:W-:Y:S05]  /*0af0*/  RET.REL.NODEC R2 `(_Z7examplePfS_i) ;  /* 0xfffffff402407950 */ /* 0x001fea0003c3ffff */
.L_x_13:
[----:B------:R-:W-:-:S00]  /*0b00*/  BRA `(.L_x_13) ;  /* 0xfffffffc00fc7947 */ /* 0x000fc0000383ffff */
[----:B------:R-:W-:-:S00]  /*0b10*/  NOP ;  /* 0x0000000000007918 */ /* 0x000fc00000000000 */
        /* <DEDUP_REMOVED lines=14> */
.L_x_15:


//--------------------- .nv.global.init           --------------------------
	.section	.nv.global.init,"aw",@progbits
.nv.global.init:
	.type		$str,@object
	.size		$str,(.L_0 - $str)
$str:
        /*0000*/ 	.byte	0x64, 0x6f, 0x74, 0x3a, 0x20, 0x25, 0x66, 0x0a, 0x00
.L_0:


//--------------------- .nv.shared.reserved.0     --------------------------
	.section	.nv.shared.reserved.0,"aw",@nobits
	.weak		__nv_reservedSMEM_offset_0_alias
	.size		__nv_reservedSMEM_offset_0_alias, 0, 64
	.other		__nv_reservedSMEM_offset_0_alias,@"STO_CUDA_RESERVED_SHARED STV_DEFAULT"
__nv_reservedSMEM_offset_0_alias:
	.zero		0
	.zero		64


//--------------------- .nv.constant0._Z7examplePfS_i --------------------------
	.section	.nv.constant0._Z7examplePfS_i,"a",@progbits
	.sectionflags	@""
	.align	4
.nv.constant0._Z7examplePfS_i:
	.zero		916


//--------------------- SYMBOLS --------------------------

	.type		.nv.reservedSmem.offset0,@object
	.size		.nv.reservedSmem.offset0,0x4
	.type		vprintf,@function
